//
// Generated by NVIDIA NVVM Compiler
//
// Compiler Build ID: CL-36424714
// Cuda compilation tools, release 13.0, V13.0.88
// Based on NVVM 20.0.0
//

.version 9.0
.target sm_100
.address_size 64

	// .globl	_Z11busy_kerneli

.visible .entry _Z11busy_kerneli(
	.param .u32 _Z11busy_kerneli_param_0
)
{
	.reg .pred 	%p<6>;
	.reg .b32 	%r<12>;

	ld.param.u32 	%r8, [_Z11busy_kerneli_param_0];
	setp.lt.s32 	%p1, %r8, 1;
	@%p1 bra 	$L__BB0_7;
	and.b32  	%r1, %r8, 3;
	setp.lt.u32 	%p2, %r8, 4;
	@%p2 bra 	$L__BB0_4;
	and.b32  	%r9, %r8, 2147483644;
	neg.s32 	%r10, %r9;
$L__BB0_3:
	bar.sync 	0;
	bar.sync 	0;
	bar.sync 	0;
	bar.sync 	0;
	add.s32 	%r10, %r10, 4;
	setp.ne.s32 	%p3, %r10, 0;
	@%p3 bra 	$L__BB0_3;
$L__BB0_4:
	setp.eq.s32 	%p4, %r1, 0;
	@%p4 bra 	$L__BB0_7;
	neg.s32 	%r11, %r1;
$L__BB0_6:
	.pragma "nounroll";
	bar.sync 	0;
	add.s32 	%r11, %r11, 1;
	setp.ne.s32 	%p5, %r11, 0;
	@%p5 bra 	$L__BB0_6;
$L__BB0_7:
	ret;

}


// ===== COMPILED SASS (sm_100) =====

	.target	sm_100

	.elftype	@"ET_EXEC"


//--------------------- .note.nv.tkinfo           --------------------------
	.section	.note.nv.tkinfo,"",@"SHT_NOTE"
	.sectionflags	@"SHF_NOTE_NV_TKINFO"
	.tkinfo
        /*0018*/ 	.word	0x00000002
        /*0030*/ 	.string	""
        /*0030*/ 	.string	"ptxas"
        /*0030*/ 	.string	"Cuda compilation tools, release 13.0, V13.0.88"
        /*0030*/ 	.string	"Build cuda_13.0.r13.0/compiler.36424714_0"
        /*0030*/ 	.string	"-arch sm_100 -m 64 "



//--------------------- .note.nv.cuinfo           --------------------------
	.section	.note.nv.cuinfo,"",@"SHT_NOTE"
	.sectionflags	@"SHF_NOTE_NV_CUINFO"
        /*0018*/ 	.short	0x0002
        /*001a*/ 	.short	0x0064
        /*001c*/ 	.short	0x0082
	.zero		2


//--------------------- .nv.info                  --------------------------
	.section	.nv.info,"",@"SHT_CUDA_INFO"
	.align	4


	//----- nvinfo : EIATTR_REGCOUNT
	.align		4
        /*0000*/ 	.byte	0x04, 0x2f
        /*0002*/ 	.short	(.L_1 - .L_0)
	.align		4
.L_0:
        /*0004*/ 	.word	index@(_Z11busy_kerneli)
        /*0008*/ 	.word	0x00000006


	//----- nvinfo : EIATTR_FRAME_SIZE
	.align		4
.L_1:
        /*000c*/ 	.byte	0x04, 0x11
        /*000e*/ 	.short	(.L_3 - .L_2)
	.align		4
.L_2:
        /*0010*/ 	.word	index@(_Z11busy_kerneli)
        /*0014*/ 	.word	0x00000000


	//----- nvinfo : EIATTR_MIN_STACK_SIZE
	.align		4
.L_3:
        /*0018*/ 	.byte	0x04, 0x12
        /*001a*/ 	.short	(.L_5 - .L_4)
	.align		4
.L_4:
        /*001c*/ 	.word	index@(_Z11busy_kerneli)
        /*0020*/ 	.word	0x00000000
.L_5:


//--------------------- .nv.compat                --------------------------
	.section	.nv.compat,"",@"SHT_CUDA_COMPAT_INFO"
	.align	4
        /*0000*/ 	.byte	0x02, 0x09, 0x00, 0x00, 0x02, 0x02, 0x01, 0x00, 0x02, 0x05, 0x05, 0x00, 0x03, 0x07, 0x01, 0x01
        /*0010*/ 	.byte	0x02, 0x03, 0x00, 0x00, 0x02, 0x06, 0x01, 0x00, 0x04, 0x0b, 0x08, 0x00, 0x09, 0x00, 0x00, 0x00
        /*0020*/ 	.byte	0x00, 0x00, 0x00, 0x00


//--------------------- .nv.info._Z11busy_kerneli --------------------------
	.section	.nv.info._Z11busy_kerneli,"",@"SHT_CUDA_INFO"
	.sectionflags	@""
	.align	4


	//----- nvinfo : EIATTR_CUDA_API_VERSION
	.align		4
        /*0000*/ 	.byte	0x04, 0x37
        /*0002*/ 	.short	(.L_7 - .L_6)
.L_6:
        /*0004*/ 	.word	0x00000082


	//----- nvinfo : EIATTR_KPARAM_INFO
	.align		4
.L_7:
        /*0008*/ 	.byte	0x04, 0x17
        /*000a*/ 	.short	(.L_9 - .L_8)
.L_8:
        /*000c*/ 	.word	0x00000000
        /*0010*/ 	.short	0x0000
        /*0012*/ 	.short	0x0000
        /*0014*/ 	.byte	0x00, 0xf0, 0x11, 0x00


	//----- nvinfo : EIATTR_SPARSE_MMA_MASK
	.align		4
.L_9:
        /*0018*/ 	.byte	0x03, 0x50
        /*001a*/ 	.short	0x0000


	//----- nvinfo : EIATTR_MAXREG_COUNT
	.align		4
        /*001c*/ 	.byte	0x03, 0x1b
        /*001e*/ 	.short	0x00ff


	//----- nvinfo : EIATTR_NUM_BARRIERS
	.align		4
        /*0020*/ 	.byte	0x02, 0x4c
        /*0022*/ 	.byte	0x01
	.zero		1


	//----- nvinfo : EIATTR_MERCURY_ISA_VERSION
	.align		4
        /*0024*/ 	.byte	0x03, 0x5f
        /*0026*/ 	.short	0x0101


	//----- nvinfo : EIATTR_VRC_CTA_INIT_COUNT
	.align		4
        /*0028*/ 	.byte	0x02, 0x4a
	.zero		1
	.zero		1


	//----- nvinfo : EIATTR_EXIT_INSTR_OFFSETS
	.align		4
        /*002c*/ 	.byte	0x04, 0x1c
        /*002e*/ 	.short	(.L_11 - .L_10)


	//   ....[0]....
.L_10:
        /*0030*/ 	.word	0x00000030


	//   ....[1]....
        /*0034*/ 	.word	0x000003a0


	//   ....[2]....
        /*0038*/ 	.word	0x00000400


	//----- nvinfo : EIATTR_CBANK_PARAM_SIZE
	.align		4
.L_11:
        /*003c*/ 	.byte	0x03, 0x19
        /*003e*/ 	.short	0x0004


	//----- nvinfo : EIATTR_PARAM_CBANK
	.align		4
        /*0040*/ 	.byte	0x04, 0x0a
        /*0042*/ 	.short	(.L_13 - .L_12)
	.align		4
.L_12:
        /*0044*/ 	.word	index@(.nv.constant0._Z11busy_kerneli)
        /*0048*/ 	.short	0x0380
        /*004a*/ 	.short	0x0004


	//----- nvinfo : EIATTR_SW_WAR
	.align		4
.L_13:
        /*004c*/ 	.byte	0x04, 0x36
        /*004e*/ 	.short	(.L_15 - .L_14)
.L_14:
        /*0050*/ 	.word	0x00000008
.L_15:


//--------------------- .nv.callgraph             --------------------------
	.section	.nv.callgraph,"",@"SHT_CUDA_CALLGRAPH"
	.align	4
	.sectionentsize	8
	.align		4
        /*0000*/ 	.word	0x00000000
	.align		4
        /*0004*/ 	.word	0xffffffff
	.align		4
        /*0008*/ 	.word	0x00000000
	.align		4
        /*000c*/ 	.word	0xfffffffe
	.align		4
        /*0010*/ 	.word	0x00000000
	.align		4
        /*0014*/ 	.word	0xfffffffd
	.align		4
        /*0018*/ 	.word	0x00000000
	.align		4
        /*001c*/ 	.word	0xfffffffc


//--------------------- .text._Z11busy_kerneli    --------------------------
	.section	.text._Z11busy_kerneli,"ax",@progbits
	.align	128
        .global         _Z11busy_kerneli
        .type           _Z11busy_kerneli,@function
        .size           _Z11busy_kerneli,(.L_x_7 - _Z11busy_kerneli)
        .other          _Z11busy_kerneli,@"STO_CUDA_ENTRY STV_DEFAULT"
_Z11busy_kerneli:
.text._Z11busy_kerneli:
[----:B------:R-:W-:Y:S08]  /*0000*/  LDC R1, c[0x0][0x37c] ;  /* 0x0000df00ff017b82 */ /* 0x000ff00000000800 */
[----:B------:R-:W0:Y:S02]  /*0010*/  LDC R2, c[0x0][0x380] ;  /* 0x0000e000ff027b82 */ /* 0x000e240000000800 */
[----:B0-----:R-:W-:-:S13]  /*0020*/  ISETP.GE.AND P0, PT, R2, 0x1, PT ;  /* 0x000000010200780c */ /* 0x001fda0003f06270 */
[----:B------:R-:W-:Y:S05]  /*0030*/  @!P0 EXIT ;  /* 0x000000000000894d */ /* 0x000fea0003800000 */
[C---:B------:R-:W-:Y:S02]  /*0040*/  ISETP.GE.U32.AND P0, PT, R2.reuse, 0x4, PT ;  /* 0x000000040200780c */ /* 0x040fe40003f06070 */
[----:B------:R-:W-:-:S11]  /*0050*/  LOP3.LUT R0, R2, 0x3, RZ, 0xc0, !PT ;  /* 0x0000000302007812 */ /* 0x000fd600078ec0ff */
[----:B------:R-:W-:Y:S05]  /*0060*/  @!P0 BRA `(.L_x_0) ;  /* 0x0000000000c88947 */ /* 0x000fea0003800000 */
[----:B------:R-:W-:-:S05]  /*0070*/  LOP3.LUT R2, R2, 0x7ffffffc, RZ, 0xc0, !PT ;  /* 0x7ffffffc02027812 */ /* 0x000fca00078ec0ff */
[----:B------:R-:W-:-:S05]  /*0080*/  IMAD.MOV R2, RZ, RZ, -R2 ;  /* 0x000000ffff027224 */ /* 0x000fca00078e0a02 */
[----:B------:R-:W-:-:S13]  /*0090*/  ISETP.GE.AND P0, PT, R2, RZ, PT ;  /* 0x000000ff0200720c */ /* 0x000fda0003f06270 */
[----:B------:R-:W-:Y:S05]  /*00a0*/  @P0 BRA `(.L_x_1) ;  /* 0x00000000009c0947 */ /* 0x000fea0003800000 */
[----:B------:R-:W-:Y:S01]  /*00b0*/  IMAD.MOV R3, RZ, RZ, -R2 ;  /* 0x000000ffff037224 */ /* 0x000fe200078e0a02 */
[----:B------:R-:W-:-:S04]  /*00c0*/  PLOP3.LUT P0, PT, PT, PT, PT, 0x80, 0x8 ;  /* 0x000000000008781c */ /* 0x000fc80003f0f070 */
[----:B------:R-:W-:-:S13]  /*00d0*/  ISETP.GT.AND P1, PT, R3, 0xc, PT ;  /* 0x0000000c0300780c */ /* 0x000fda0003f24270 */
[----:B------:R-:W-:Y:S05]  /*00e0*/  @!P1 BRA `(.L_x_2) ;  /* 0x0000000000509947 */ /* 0x000fea0003800000 */
[----:B------:R-:W-:-:S13]  /*00f0*/  PLOP3.LUT P0, PT, PT, PT, PT, 0x8, 0x80 ;  /* 0x000000000080781c */ /* 0x000fda0003f0e170 */
.L_x_3:
[----:B------:R-:W-:Y:S01]  /*0100*/  BAR.SYNC.DEFER_BLOCKING 0x0 ;  /* 0x0000000000007b1d */ /* 0x000fe20000010000 */
[----:B------:R-:W-:-:S07]  /*0110*/  VIADD R2, R2, 0x10 ;  /* 0x0000001002027836 */ /* 0x000fce0000000000 */
[----:B------:R-:W-:Y:S08]  /*0120*/  BAR.SYNC.DEFER_BLOCKING 0x0 ;  /* 0x0000000000007b1d */ /* 0x000ff00000010000 */
        /* <DEDUP_REMOVED lines=13> */
[----:B------:R-:W-:Y:S01]  /*0200*/  BAR.SYNC.DEFER_BLOCKING 0x0 ;  /* 0x0000000000007b1d */ /* 0x000fe20000010000 */
[----:B------:R-:W-:-:S13]  /*0210*/  ISETP.GE.AND P1, PT, R2, -0xc, PT ;  /* 0xfffffff40200780c */ /* 0x000fda0003f26270 */
[----:B------:R-:W-:Y:S05]  /*0220*/  @!P1 BRA `(.L_x_3) ;  /* 0xfffffffc00b49947 */ /* 0x000fea000383ffff */
.L_x_2:
[----:B------:R-:W-:-:S05]  /*0230*/  IMAD.MOV R3, RZ, RZ, -R2 ;  /* 0x000000ffff037224 */ /* 0x000fca00078e0a02 */
[----:B------:R-:W-:-:S13]  /*0240*/  ISETP.GT.AND P1, PT, R3, 0x4, PT ;  /* 0x000000040300780c */ /* 0x000fda0003f24270 */
[----:B------:R-:W-:Y:S05]  /*0250*/  @!P1 BRA `(.L_x_4) ;  /* 0x0000000000289947 */ /* 0x000fea0003800000 */
        /* <DEDUP_REMOVED lines=8> */
[----:B------:R-:W-:Y:S01]  /*02e0*/  PLOP3.LUT P0, PT, PT, PT, PT, 0x8, 0x80 ;  /* 0x000000000080781c */ /* 0x000fe20003f0e170 */
[----:B------:R-:W-:-:S12]  /*02f0*/  VIADD R2, R2, 0x8 ;  /* 0x0000000802027836 */ /* 0x000fd80000000000 */
.L_x_4:
[----:B------:R-:W-:-:S13]  /*0300*/  ISETP.NE.OR P0, PT, R2, RZ, P0 ;  /* 0x000000ff0200720c */ /* 0x000fda0000705670 */
[----:B------:R-:W-:Y:S05]  /*0310*/  @!P0 BRA `(.L_x_0) ;  /* 0x00000000001c8947 */ /* 0x000fea0003800000 */
.L_x_1:
[----:B------:R-:W-:Y:S01]  /*0320*/  BAR.SYNC.DEFER_BLOCKING 0x0 ;  /* 0x0000000000007b1d */ /* 0x000fe20000010000 */
[----:B------:R-:W-:-:S07]  /*0330*/  VIADD R2, R2, 0x4 ;  /* 0x0000000402027836 */ /* 0x000fce0000000000 */
[----:B------:R-:W-:Y:S08]  /*0340*/  BAR.SYNC.DEFER_BLOCKING 0x0 ;  /* 0x0000000000007b1d */ /* 0x000ff00000010000 */
[----:B------:R-:W-:Y:S08]  /*0350*/  BAR.SYNC.DEFER_BLOCKING 0x0 ;  /* 0x0000000000007b1d */ /* 0x000ff00000010000 */
[----:B------:R-:W-:Y:S01]  /*0360*/  BAR.SYNC.DEFER_BLOCKING 0x0 ;  /* 0x0000000000007b1d */ /* 0x000fe20000010000 */
[----:B------:R-:W-:-:S13]  /*0370*/  ISETP.NE.AND P0, PT, R2, RZ, PT ;  /* 0x000000ff0200720c */ /* 0x000fda0003f05270 */
[----:B------:R-:W-:Y:S05]  /*0380*/  @P0 BRA `(.L_x_1) ;  /* 0xfffffffc00e40947 */ /* 0x000fea000383ffff */
.L_x_0:
[----:B------:R-:W-:-:S13]  /*0390*/  ISETP.NE.AND P0, PT, R0, RZ, PT ;  /* 0x000000ff0000720c */ /* 0x000fda0003f05270 */
[----:B------:R-:W-:Y:S05]  /*03a0*/  @!P0 EXIT ;  /* 0x000000000000894d */ /* 0x000fea0003800000 */
[----:B------:R-:W-:-:S07]  /*03b0*/  IMAD.MOV R0, RZ, RZ, -R0 ;  /* 0x000000ffff007224 */ /* 0x000fce00078e0a00 */
.L_x_5:
[----:B------:R-:W-:Y:S01]  /*03c0*/  VIADD R0, R0, 0x1 ;  /* 0x0000000100007836 */ /* 0x000fe20000000000 */
[----:B------:R-:W-:Y:S04]  /*03d0*/  BAR.SYNC.DEFER_BLOCKING 0x0 ;  /* 0x0000000000007b1d */ /* 0x000fe80000010000 */
[----:B------:R-:W-:-:S13]  /*03e0*/  ISETP.NE.AND P0, PT, R0, RZ, PT ;  /* 0x000000ff0000720c */ /* 0x000fda0003f05270 */
[----:B------:R-:W-:Y:S05]  /*03f0*/  @P0 BRA `(.L_x_5) ;  /* 0xfffffffc00f00947 */ /* 0x000fea000383ffff */
[----:B------:R-:W-:Y:S05]  /*0400*/  EXIT ;  /* 0x000000000000794d */ /* 0x000fea0003800000 */
.L_x_6:
[----:B------:R-:W-:-:S00]  /*0410*/  BRA `(.L_x_6) ;  /* 0xfffffffc00fc7947 */ /* 0x000fc0000383ffff */
[----:B------:R-:W-:-:S00]  /*0420*/  NOP ;  /* 0x0000000000007918 */ /* 0x000fc00000000000 */
        /* <DEDUP_REMOVED lines=13> */
.L_x_7:


//--------------------- .nv.shared.reserved.0     --------------------------
	.section	.nv.shared.reserved.0,"aw",@nobits
	.weak		__nv_reservedSMEM_offset_0_alias
	.size		__nv_reservedSMEM_offset_0_alias, 0, 64
	.other		__nv_reservedSMEM_offset_0_alias,@"STO_CUDA_RESERVED_SHARED STV_DEFAULT"
__nv_reservedSMEM_offset_0_alias:
	.zero		0
	.zero		64


//--------------------- .nv.constant0._Z11busy_kerneli --------------------------
	.section	.nv.constant0._Z11busy_kerneli,"a",@progbits
	.sectionflags	@""
	.align	4
.nv.constant0._Z11busy_kerneli:
	.zero		900


//--------------------- SYMBOLS --------------------------

	.type		.nv.reservedSmem.offset0,@object
	.size		.nv.reservedSmem.offset0,0x4
